	.headerflags	@"EF_CUDA_TEXMODE_UNIFIED EF_CUDA_64BIT_ADDRESS EF_CUDA_ACCELERATORS EF_CUDA_SM90 EF_CUDA_VIRTUAL_SM(EF_CUDA_SM90)"
	.elftype	@"ET_EXEC"


//--------------------- .nv.info                  --------------------------
	.section	.nv.info,"",@"SHT_CUDA_INFO"
	.align	4


	//----- nvinfo : EIATTR_REGCOUNT
	.align		4
        /*0000*/ 	.byte	0x04, 0x2f
        /*0002*/ 	.short	(.L_1 - .L_0)
	.align		4
.L_0:
        /*0004*/ 	.word	index@(triton_per_fused_dot_13)
        /*0008*/ 	.word	0x0000000f


	//----- nvinfo : EIATTR_MIN_STACK_SIZE
	.align		4
.L_1:
        /*000c*/ 	.byte	0x04, 0x12
        /*000e*/ 	.short	(.L_3 - .L_2)
	.align		4
.L_2:
        /*0010*/ 	.word	index@(triton_per_fused_dot_13)
        /*0014*/ 	.word	0x00000000


	//----- nvinfo : EIATTR_FRAME_SIZE
	.align		4
.L_3:
        /*0018*/ 	.byte	0x04, 0x11
        /*001a*/ 	.short	(.L_5 - .L_4)
	.align		4
.L_4:
        /*001c*/ 	.word	index@(triton_per_fused_dot_13)
        /*0020*/ 	.word	0x00000000


	//----- nvinfo : EIATTR_MIN_STACK_SIZE
	.align		4
.L_5:
        /*0024*/ 	.byte	0x04, 0x12
        /*0026*/ 	.short	(.L_7 - .L_6)
	.align		4
.L_6:
        /*0028*/ 	.word	index@(triton_per_fused_dot_13)
        /*002c*/ 	.word	0x00000000
.L_7:


//--------------------- .nv.info.triton_per_fused_dot_13 --------------------------
	.section	.nv.info.triton_per_fused_dot_13,"",@"SHT_CUDA_INFO"
	.sectionflags	@""
	.align	4


	//----- nvinfo : EIATTR_CUDA_API_VERSION
	.align		4
        /*0000*/ 	.byte	0x04, 0x37
        /*0002*/ 	.short	(.L_9 - .L_8)
.L_8:
        /*0004*/ 	.word	0x0000007c


	//----- nvinfo : EIATTR_KPARAM_INFO
	.align		4
.L_9:
        /*0008*/ 	.byte	0x04, 0x17
        /*000a*/ 	.short	(.L_11 - .L_10)
.L_10:
        /*000c*/ 	.word	0x00000000
        /*0010*/ 	.short	0x0003
        /*0012*/ 	.short	0x0018
        /*0014*/ 	.byte	0x00, 0xf0, 0x11, 0x00


	//----- nvinfo : EIATTR_KPARAM_INFO
	.align		4
.L_11:
        /*0018*/ 	.byte	0x04, 0x17
        /*001a*/ 	.short	(.L_13 - .L_12)
.L_12:
        /*001c*/ 	.word	0x00000000
        /*0020*/ 	.short	0x0002
        /*0022*/ 	.short	0x0010
        /*0024*/ 	.byte	0x00, 0xf4, 0x21, 0x00


	//----- nvinfo : EIATTR_KPARAM_INFO
	.align		4
.L_13:
        /*0028*/ 	.byte	0x04, 0x17
        /*002a*/ 	.short	(.L_15 - .L_14)
.L_14:
        /*002c*/ 	.word	0x00000000
        /*0030*/ 	.short	0x0001
        /*0032*/ 	.short	0x0008
        /*0034*/ 	.byte	0x00, 0xf4, 0x21, 0x00


	//----- nvinfo : EIATTR_KPARAM_INFO
	.align		4
.L_15:
        /*0038*/ 	.byte	0x04, 0x17
        /*003a*/ 	.short	(.L_17 - .L_16)
.L_16:
        /*003c*/ 	.word	0x00000000
        /*0040*/ 	.short	0x0000
        /*0042*/ 	.short	0x0000
        /*0044*/ 	.byte	0x00, 0xf4, 0x21, 0x00


	//----- nvinfo : EIATTR_SPARSE_MMA_MASK
	.align		4
.L_17:
        /*0048*/ 	.byte	0x03, 0x50
        /*004a*/ 	.short	0x0000


	//----- nvinfo : EIATTR_MAXREG_COUNT
	.align		4
        /*004c*/ 	.byte	0x03, 0x1b
        /*004e*/ 	.short	0x00ff


	//----- nvinfo : EIATTR_COOP_GROUP_MASK_REGIDS
	.align		4
        /*0050*/ 	.byte	0x04, 0x29
        /*0052*/ 	.short	(.L_19 - .L_18)


	//   ....[0]....
.L_18:
        /*0054*/ 	.word	0xffffffff


	//   ....[1]....
        /*0058*/ 	.word	0xffffffff


	//   ....[2]....
        /*005c*/ 	.word	0xffffffff


	//   ....[3]....
        /*0060*/ 	.word	0xffffffff


	//   ....[4]....
        /*0064*/ 	.word	0xffffffff


	//   ....[5]....
        /*0068*/ 	.word	0xffffffff


	//   ....[6]....
        /*006c*/ 	.word	0xffffffff


	//----- nvinfo : EIATTR_COOP_GROUP_INSTR_OFFSETS
	.align		4
.L_19:
        /*0070*/ 	.byte	0x04, 0x28
        /*0072*/ 	.short	(.L_21 - .L_20)


	//   ....[0]....
.L_20:
        /*0074*/ 	.word	0x00000140


	//   ....[1]....
        /*0078*/ 	.word	0x00000160


	//   ....[2]....
        /*007c*/ 	.word	0x00000190


	//   ....[3]....
        /*0080*/ 	.word	0x000001c0


	//   ....[4]....
        /*0084*/ 	.word	0x000001e0


	//   ....[5]....
        /*0088*/ 	.word	0x00000250


	//   ....[6]....
        /*008c*/ 	.word	0x00000270


	//----- nvinfo : EIATTR_EXIT_INSTR_OFFSETS
	.align		4
.L_21:
        /*0090*/ 	.byte	0x04, 0x1c
        /*0092*/ 	.short	(.L_23 - .L_22)


	//   ....[0]....
.L_22:
        /*0094*/ 	.word	0x000002d0


	//   ....[1]....
        /*0098*/ 	.word	0x00000310


	//----- nvinfo : EIATTR_REQNTID
	.align		4
.L_23:
        /*009c*/ 	.byte	0x04, 0x10
        /*009e*/ 	.short	(.L_25 - .L_24)
.L_24:
        /*00a0*/ 	.word	0x00000080
        /*00a4*/ 	.word	0x00000001
        /*00a8*/ 	.word	0x00000001


	//----- nvinfo : EIATTR_CBANK_PARAM_SIZE
	.align		4
.L_25:
        /*00ac*/ 	.byte	0x03, 0x19
        /*00ae*/ 	.short	0x001c


	//----- nvinfo : EIATTR_PARAM_CBANK
	.align		4
        /*00b0*/ 	.byte	0x04, 0x0a
        /*00b2*/ 	.short	(.L_27 - .L_26)
	.align		4
.L_26:
        /*00b4*/ 	.word	index@(.nv.constant0.triton_per_fused_dot_13)
        /*00b8*/ 	.short	0x0210
        /*00ba*/ 	.short	0x001c


	//----- nvinfo : EIATTR_SW_WAR
	.align		4
.L_27:
        /*00bc*/ 	.byte	0x04, 0x36
        /*00be*/ 	.short	(.L_29 - .L_28)
.L_28:
        /*00c0*/ 	.word	0x00000008
.L_29:


//--------------------- .nv.callgraph             --------------------------
	.section	.nv.callgraph,"",@"SHT_CUDA_CALLGRAPH"
	.align	4
	.sectionentsize	8
	.align		4
        /*0000*/ 	.word	0x00000000
	.align		4
        /*0004*/ 	.word	0xffffffff
	.align		4
        /*0008*/ 	.word	0x00000000
	.align		4
        /*000c*/ 	.word	0xfffffffe
	.align		4
        /*0010*/ 	.word	0x00000000
	.align		4
        /*0014*/ 	.word	0xfffffffd
	.align		4
        /*0018*/ 	.word	0x00000000
	.align		4
        /*001c*/ 	.word	0xfffffffc


//--------------------- .text.triton_per_fused_dot_13 --------------------------
	.section	.text.triton_per_fused_dot_13,"ax",@progbits
	.sectionflags	@"SHF_BARRIERS=1"
	.align	128
        .global         triton_per_fused_dot_13
        .type           triton_per_fused_dot_13,@function
        .size           triton_per_fused_dot_13,(.L_x_1 - triton_per_fused_dot_13)
        .other          triton_per_fused_dot_13,@"STO_CUDA_ENTRY STV_DEFAULT"
triton_per_fused_dot_13:
.text.triton_per_fused_dot_13:
[----:B------:R-:W0:Y:S02]  /*0000*/  LDC R1, c[0x0][0x28] ;  /* 0x00000a00ff017b82 */ /* 0x000e240000000800 */
[----:B------:R-:W1:Y:S01]  /*0010*/  S2R R12, SR_TID.X ;  /* 0x00000000000c7919 */ /* 0x000e620000002100 */
[----:B------:R-:W2:Y:S01]  /*0020*/  LDC.64 R4, c[0x0][0x210] ;  /* 0x00008400ff047b82 */ /* 0x000ea20000000a00 */
[----:B------:R-:W-:-:S07]  /*0030*/  ULDC.64 UR6, c[0x0][0x208] ;  /* 0x0000820000067ab9 */ /* 0x000fce0000000a00 */
[----:B------:R-:W3:Y:S01]  /*0040*/  LDC.64 R8, c[0x0][0x218] ;  /* 0x00008600ff087b82 */ /* 0x000ee20000000a00 */
[----:B-1----:R-:W-:-:S04]  /*0050*/  SHF.L.U32 R0, R12, 0x2, RZ ;  /* 0x000000020c007819 */ /* 0x002fc800000006ff */
[----:B------:R-:W-:-:S05]  /*0060*/  LOP3.LUT R3, R0, 0x1fc, RZ, 0xc0, !PT ;  /* 0x000001fc00037812 */ /* 0x000fca00078ec0ff */
[----:B--2---:R-:W-:-:S04]  /*0070*/  IMAD.WIDE.U32 R4, R3, 0x4, R4 ;  /* 0x0000000403047825 */ /* 0x004fc800078e0004 */
[----:B---3--:R-:W-:Y:S02]  /*0080*/  IMAD.WIDE.U32 R8, R3, 0x4, R8 ;  /* 0x0000000403087825 */ /* 0x008fe400078e0008 */
[----:B------:R-:W2:Y:S04]  /*0090*/  LDG.E.128 R4, desc[UR6][R4.64] ;  /* 0x0000000604047981 */ /* 0x000ea8000c1e1d00 */
[----:B------:R-:W2:Y:S01]  /*00a0*/  LDG.E.128 R8, desc[UR6][R8.64] ;  /* 0x0000000608087981 */ /* 0x000ea2000c1e1d00 */
[----:B------:R-:W1:Y:S01]  /*00b0*/  S2UR UR5, SR_CgaCtaId ;  /* 0x00000000000579c3 */ /* 0x000e620000008800 */
[C---:B------:R-:W-:Y:S01]  /*00c0*/  LOP3.LUT P0, RZ, R12.reuse, 0x1f, RZ, 0xc0, !PT ;  /* 0x0000001f0cff7812 */ /* 0x040fe2000780c0ff */
[----:B------:R-:W-:Y:S01]  /*00d0*/  UMOV UR4, 0x400 ;  /* 0x0000040000047882 */ /* 0x000fe20000000000 */
[----:B------:R-:W-:Y:S01]  /*00e0*/  ISETP.GE.AND P1, PT, R12, 0x4, PT ;  /* 0x000000040c00780c */ /* 0x000fe20003f26270 */
[----:B-1----:R-:W-:Y:S01]  /*00f0*/  UPRMT UR4, UR5, 0x654, UR4 ;  /* 0x0000065405047896 */ /* 0x002fe20008000004 */
[----:B--2---:R-:W-:-:S04]  /*0100*/  FMUL R3, R5, R9 ;  /* 0x0000000905037220 */ /* 0x004fc80000400000 */
[----:B------:R-:W-:-:S04]  /*0110*/  FFMA R3, R4, R8, R3 ;  /* 0x0000000804037223 */ /* 0x000fc80000000003 */
[----:B------:R-:W-:-:S04]  /*0120*/  FFMA R6, R6, R10, R3 ;  /* 0x0000000a06067223 */ /* 0x000fc80000000003 */
[----:B------:R-:W-:-:S05]  /*0130*/  FFMA R6, R7, R11, R6 ;  /* 0x0000000b07067223 */ /* 0x000fca0000000006 */
[----:B------:R-:W1:Y:S02]  /*0140*/  SHFL.BFLY PT, R3, R6, 0x10, 0x1f ;  /* 0x0e001f0006037f89 */ /* 0x000e6400000e0000 */
[----:B-1----:R-:W-:-:S05]  /*0150*/  FADD R3, R6, R3 ;  /* 0x0000000306037221 */ /* 0x002fca0000000000 */
[----:B------:R-:W1:Y:S02]  /*0160*/  SHFL.BFLY PT, R10, R3, 0x8, 0x1f ;  /* 0x0d001f00030a7f89 */ /* 0x000e6400000e0000 */
[----:B-1----:R-:W-:Y:S01]  /*0170*/  FADD R10, R3, R10 ;  /* 0x0000000a030a7221 */ /* 0x002fe20000000000 */
[----:B------:R-:W-:-:S04]  /*0180*/  SHF.R.U32.HI R3, RZ, 0x3, R12 ;  /* 0x00000003ff037819 */ /* 0x000fc8000001160c */
[----:B------:R-:W1:Y:S01]  /*0190*/  SHFL.BFLY PT, R7, R10, 0x4, 0x1f ;  /* 0x0c801f000a077f89 */ /* 0x000e6200000e0000 */
[----:B------:R-:W-:Y:S01]  /*01a0*/  LOP3.LUT R6, R3, 0xc, RZ, 0xc0, !PT ;  /* 0x0000000c03067812 */ /* 0x000fe200078ec0ff */
[----:B-1----:R-:W-:-:S05]  /*01b0*/  FADD R7, R10, R7 ;  /* 0x000000070a077221 */ /* 0x002fca0000000000 */
[----:B------:R-:W1:Y:S02]  /*01c0*/  SHFL.BFLY PT, R4, R7, 0x2, 0x1f ;  /* 0x0c401f0007047f89 */ /* 0x000e6400000e0000 */
[----:B-1----:R-:W-:-:S05]  /*01d0*/  FADD R4, R7, R4 ;  /* 0x0000000407047221 */ /* 0x002fca0000000000 */
[----:B------:R-:W1:Y:S02]  /*01e0*/  SHFL.BFLY PT, R5, R4, 0x1, 0x1f ;  /* 0x0c201f0004057f89 */ /* 0x000e6400000e0000 */
[----:B-1----:R-:W-:-:S05]  /*01f0*/  FADD R5, R4, R5 ;  /* 0x0000000504057221 */ /* 0x002fca0000000000 */
[----:B------:R-:W-:Y:S01]  /*0200*/  @!P0 STS [R6+UR4], R5 ;  /* 0x0000000506008988 */ /* 0x000fe20008000804 */
[----:B------:R-:W-:Y:S01]  /*0210*/  BAR.SYNC.DEFER_BLOCKING 0x0 ;  /* 0x0000000000007b1d */ /* 0x000fe20000010000 */
[----:B------:R-:W-:-:S04]  /*0220*/  LOP3.LUT P0, RZ, R12, 0x3, RZ, 0xc0, !PT ;  /* 0x000000030cff7812 */ /* 0x000fc8000780c0ff */
[----:B------:R-:W-:Y:S01]  /*0230*/  ISETP.LT.AND P0, PT, R12, 0x4, !P0 ;  /* 0x000000040c00780c */ /* 0x000fe20004701270 */
[----:B------:R-:W1:Y:S04]  /*0240*/  @!P1 LDS R2, [R0+UR4] ;  /* 0x0000000400029984 */ /* 0x000e680008000800 */
[----:B-1----:R-:W1:Y:S02]  /*0250*/  SHFL.BFLY PT, R3, R2, 0x2, 0x1f ;  /* 0x0c401f0002037f89 */ /* 0x002e6400000e0000 */
[----:B-1----:R-:W-:-:S05]  /*0260*/  FADD R3, R2, R3 ;  /* 0x0000000302037221 */ /* 0x002fca0000000000 */
[----:B------:R-:W1:Y:S02]  /*0270*/  SHFL.BFLY PT, R4, R3, 0x1, 0x1f ;  /* 0x0c201f0003047f89 */ /* 0x000e6400000e0000 */
[----:B-1----:R-:W-:-:S05]  /*0280*/  FADD R7, R3, R4 ;  /* 0x0000000403077221 */ /* 0x002fca0000000000 */
[----:B------:R1:W-:Y:S01]  /*0290*/  @P0 STS [R0+UR4], R7 ;  /* 0x0000000700000988 */ /* 0x0003e20008000804 */
[----:B------:R-:W-:Y:S01]  /*02a0*/  BAR.SYNC.DEFER_BLOCKING 0x0 ;  /* 0x0000000000007b1d */ /* 0x000fe20000010000 */
[----:B------:R-:W-:-:S05]  /*02b0*/  LOP3.LUT P0, RZ, R12, 0x7f, RZ, 0xc0, !PT ;  /* 0x0000007f0cff7812 */ /* 0x000fca000780c0ff */
[----:B------:R-:W2:Y:S08]  /*02c0*/  LDS R4, [UR4] ;  /* 0x00000004ff047984 */ /* 0x000eb00008000800 */
[----:B-1----:R-:W-:Y:S05]  /*02d0*/  @P0 EXIT ;  /* 0x000000000000094d */ /* 0x002fea0003800000 */
[----:B------:R-:W0:Y:S01]  /*02e0*/  LDC.64 R2, c[0x0][0x220] ;  /* 0x00008800ff027b82 */ /* 0x000e220000000a00 */
[----:B--2---:R-:W-:-:S05]  /*02f0*/  FADD R5, RZ, R4 ;  /* 0x00000004ff057221 */ /* 0x004fca0000000000 */
[----:B0-----:R-:W-:Y:S01]  /*0300*/  STG.E desc[UR6][R2.64], R5 ;  /* 0x0000000502007986 */ /* 0x001fe2000c101906 */
[----:B------:R-:W-:Y:S05]  /*0310*/  EXIT ;  /* 0x000000000000794d */ /* 0x000fea0003800000 */
.L_x_0:
[----:B------:R-:W-:-:S00]  /*0320*/  BRA `(.L_x_0) ;  /* 0xfffffffc00fc7947 */ /* 0x000fc0000383ffff */
[----:B------:R-:W-:-:S00]  /*0330*/  NOP ;  /* 0x0000000000007918 */ /* 0x000fc00000000000 */
        /* <DEDUP_REMOVED lines=12> */
.L_x_1:


//--------------------- .nv.shared.triton_per_fused_dot_13 --------------------------
	.section	.nv.shared.triton_per_fused_dot_13,"aw",@nobits
	.sectionflags	@""
	.align	16
	.zero		1024


//--------------------- .nv.constant0.triton_per_fused_dot_13 --------------------------
	.section	.nv.constant0.triton_per_fused_dot_13,"a",@progbits
	.sectionflags	@""
	.align	4
.nv.constant0.triton_per_fused_dot_13:
	.zero		556
